//
// Generated by NVIDIA NVVM Compiler
//
// Compiler Build ID: CL-36424714
// Cuda compilation tools, release 13.0, V13.0.88
// Based on NVVM 20.0.0
//

.version 9.0
.target sm_100
.address_size 64

	// .globl	_Z10HelloWorldv
.extern .func  (.param .b32 func_retval0) vprintf
(
	.param .b64 vprintf_param_0,
	.param .b64 vprintf_param_1
)
;
.global .align 1 .b8 $str[19] = {71, 80, 85, 58, 32, 72, 101, 108, 108, 111, 32, 119, 111, 114, 108, 100, 33, 10};

.visible .entry _Z10HelloWorldv()
{
	.reg .b32 	%r<3>;
	.reg .b64 	%rd<3>;

	mov.u64 	%rd1, $str;
	cvta.global.u64 	%rd2, %rd1;
	{ // callseq 0, 0
	.param .b64 param0;
	st.param.b64 	[param0], %rd2;
	.param .b64 param1;
	st.param.b64 	[param1], 0;
	.param .b32 retval0;
	call.uni (retval0), 
	vprintf, 
	(
	param0, 
	param1
	);
	ld.param.b32 	%r1, [retval0];
	} // callseq 0
	ret;

}


// ===== COMPILED SASS (sm_100) =====

	.target	sm_100

	.elftype	@"ET_EXEC"


//--------------------- .note.nv.tkinfo           --------------------------
	.section	.note.nv.tkinfo,"",@"SHT_NOTE"
	.sectionflags	@"SHF_NOTE_NV_TKINFO"
	.tkinfo
        /*0018*/ 	.word	0x00000002
        /*0030*/ 	.string	""
        /*0030*/ 	.string	"ptxas"
        /*0030*/ 	.string	"Cuda compilation tools, release 13.0, V13.0.88"
        /*0030*/ 	.string	"Build cuda_13.0.r13.0/compiler.36424714_0"
        /*0030*/ 	.string	"-arch sm_100 -m 64 "



//--------------------- .note.nv.cuinfo           --------------------------
	.section	.note.nv.cuinfo,"",@"SHT_NOTE"
	.sectionflags	@"SHF_NOTE_NV_CUINFO"
        /*0018*/ 	.short	0x0002
        /*001a*/ 	.short	0x0064
        /*001c*/ 	.short	0x0082
	.zero		2


//--------------------- .nv.info                  --------------------------
	.section	.nv.info,"",@"SHT_CUDA_INFO"
	.align	4


	//----- nvinfo : EIATTR_REGCOUNT
	.align		4
        /*0000*/ 	.byte	0x04, 0x2f
        /*0002*/ 	.short	(.L_2 - .L_1)
	.align		4
.L_1:
        /*0004*/ 	.word	index@(_Z10HelloWorldv)
        /*0008*/ 	.word	0x00000018


	//----- nvinfo : EIATTR_FRAME_SIZE
	.align		4
.L_2:
        /*000c*/ 	.byte	0x04, 0x11
        /*000e*/ 	.short	(.L_4 - .L_3)
	.align		4
.L_3:
        /*0010*/ 	.word	index@(_Z10HelloWorldv)
        /*0014*/ 	.word	0x00000000


	//----- nvinfo : EIATTR_MIN_STACK_SIZE
	.align		4
.L_4:
        /*0018*/ 	.byte	0x04, 0x12
        /*001a*/ 	.short	(.L_6 - .L_5)
	.align		4
.L_5:
        /*001c*/ 	.word	index@(_Z10HelloWorldv)
        /*0020*/ 	.word	0x00000000
.L_6:


//--------------------- .nv.compat                --------------------------
	.section	.nv.compat,"",@"SHT_CUDA_COMPAT_INFO"
	.align	4
        /*0000*/ 	.byte	0x02, 0x09, 0x00, 0x00, 0x02, 0x02, 0x01, 0x00, 0x02, 0x05, 0x05, 0x00, 0x03, 0x07, 0x01, 0x01
        /*0010*/ 	.byte	0x02, 0x03, 0x00, 0x00, 0x02, 0x06, 0x01, 0x00, 0x04, 0x0b, 0x08, 0x00, 0x09, 0x00, 0x00, 0x00
        /*0020*/ 	.byte	0x00, 0x00, 0x00, 0x00


//--------------------- .nv.info._Z10HelloWorldv  --------------------------
	.section	.nv.info._Z10HelloWorldv,"",@"SHT_CUDA_INFO"
	.sectionflags	@""
	.align	4


	//----- nvinfo : EIATTR_CUDA_API_VERSION
	.align		4
        /*0000*/ 	.byte	0x04, 0x37
        /*0002*/ 	.short	(.L_8 - .L_7)
.L_7:
        /*0004*/ 	.word	0x00000082


	//----- nvinfo : EIATTR_SPARSE_MMA_MASK
	.align		4
.L_8:
        /*0008*/ 	.byte	0x03, 0x50
        /*000a*/ 	.short	0x0000


	//----- nvinfo : EIATTR_MAXREG_COUNT
	.align		4
        /*000c*/ 	.byte	0x03, 0x1b
        /*000e*/ 	.short	0x00ff


	//----- nvinfo : EIATTR_EXTERNS
	.align		4
        /*0010*/ 	.byte	0x04, 0x0f
        /*0012*/ 	.short	(.L_10 - .L_9)


	//   ....[0]....
	.align		4
.L_9:
        /*0014*/ 	.word	index@(vprintf)


	//----- nvinfo : EIATTR_MERCURY_ISA_VERSION
	.align		4
.L_10:
        /*0018*/ 	.byte	0x03, 0x5f
        /*001a*/ 	.short	0x0101


	//----- nvinfo : EIATTR_VRC_CTA_INIT_COUNT
	.align		4
        /*001c*/ 	.byte	0x02, 0x4a
	.zero		1
	.zero		1


	//----- nvinfo : EIATTR_SYSCALL_OFFSETS
	.align		4
        /*0020*/ 	.byte	0x04, 0x46
        /*0022*/ 	.short	(.L_12 - .L_11)


	//   ....[0]....
.L_11:
        /*0024*/ 	.word	0x00000080


	//----- nvinfo : EIATTR_EXIT_INSTR_OFFSETS
	.align		4
.L_12:
        /*0028*/ 	.byte	0x04, 0x1c
        /*002a*/ 	.short	(.L_14 - .L_13)


	//   ....[0]....
.L_13:
        /*002c*/ 	.word	0x00000090


	//----- nvinfo : EIATTR_SW_WAR
	.align		4
.L_14:
        /*0030*/ 	.byte	0x04, 0x36
        /*0032*/ 	.short	(.L_16 - .L_15)
.L_15:
        /*0034*/ 	.word	0x00000008
.L_16:


//--------------------- .nv.callgraph             --------------------------
	.section	.nv.callgraph,"",@"SHT_CUDA_CALLGRAPH"
	.align	4
	.sectionentsize	8
	.align		4
        /*0000*/ 	.word	0x00000000
	.align		4
        /*0004*/ 	.word	0xffffffff
	.align		4
        /*0008*/ 	.word	index@(_Z10HelloWorldv)
	.align		4
        /*000c*/ 	.word	index@(vprintf)
	.align		4
        /*0010*/ 	.word	0x00000000
	.align		4
        /*0014*/ 	.word	0xfffffffe
	.align		4
        /*0018*/ 	.word	0x00000000
	.align		4
        /*001c*/ 	.word	0xfffffffd
	.align		4
        /*0020*/ 	.word	0x00000000
	.align		4
        /*0024*/ 	.word	0xfffffffc


//--------------------- .nv.constant4             --------------------------
	.section	.nv.constant4,"a",@progbits
	.align	8
	.align		8
.nv.constant4:
        /*0000*/ 	.dword	vprintf
	.align		8
        /*0008*/ 	.dword	$str


//--------------------- .text._Z10HelloWorldv     --------------------------
	.section	.text._Z10HelloWorldv,"ax",@progbits
	.align	128
        .global         _Z10HelloWorldv
        .type           _Z10HelloWorldv,@function
        .size           _Z10HelloWorldv,(.L_x_2 - _Z10HelloWorldv)
        .other          _Z10HelloWorldv,@"STO_CUDA_ENTRY STV_DEFAULT"
_Z10HelloWorldv:
.text._Z10HelloWorldv:
[----:B------:R-:W0:Y:S01]  /*0000*/  LDC R1, c[0x0][0x37c] ;  /* 0x0000df00ff017b82 */ /* 0x000e220000000800 */
[----:B------:R-:W-:Y:S01]  /*0010*/  MOV R0, 0x0 ;  /* 0x0000000000007802 */ /* 0x000fe20000000f00 */
[----:B------:R-:W1:Y:S01]  /*0020*/  LDCU.64 UR4, c[0x4][0x8] ;  /* 0x01000100ff0477ac */ /* 0x000e620008000a00 */
[----:B------:R-:W-:-:S05]  /*0030*/  CS2R R6, SRZ ;  /* 0x0000000000067805 */ /* 0x000fca000001ff00 */
[----:B------:R2:W3:Y:S01]  /*0040*/  LDC.64 R2, c[0x4][R0] ;  /* 0x0100000000027b82 */ /* 0x0004e20000000a00 */
[----:B-1----:R-:W-:Y:S02]  /*0050*/  IMAD.U32 R4, RZ, RZ, UR4 ;  /* 0x00000004ff047e24 */ /* 0x002fe4000f8e00ff */
[----:B--2---:R-:W-:-:S07]  /*0060*/  IMAD.U32 R5, RZ, RZ, UR5 ;  /* 0x00000005ff057e24 */ /* 0x004fce000f8e00ff */
[----:B------:R-:W-:-:S07]  /*0070*/  LEPC R20, `(.L_x_0) ;  /* 0x000000001014794e */ /* 0x000fce0000000000 */
[----:B0--3--:R-:W-:Y:S05]  /*0080*/  CALL.ABS.NOINC R2 ;  /* 0x0000000002007343 */ /* 0x009fea0003c00000 */
.L_x_0:
[----:B------:R-:W-:Y:S05]  /*0090*/  EXIT ;  /* 0x000000000000794d */ /* 0x000fea0003800000 */
.L_x_1:
[----:B------:R-:W-:-:S00]  /*00a0*/  BRA `(.L_x_1) ;  /* 0xfffffffc00fc7947 */ /* 0x000fc0000383ffff */
[----:B------:R-:W-:-:S00]  /*00b0*/  NOP ;  /* 0x0000000000007918 */ /* 0x000fc00000000000 */
        /* <DEDUP_REMOVED lines=12> */
.L_x_2:


//--------------------- .nv.global.init           --------------------------
	.section	.nv.global.init,"aw",@progbits
.nv.global.init:
	.type		$str,@object
	.size		$str,(.L_0 - $str)
$str:
        /*0000*/ 	.byte	0x47, 0x50, 0x55, 0x3a, 0x20, 0x48, 0x65, 0x6c, 0x6c, 0x6f, 0x20, 0x77, 0x6f, 0x72, 0x6c, 0x64
        /*0010*/ 	.byte	0x21, 0x0a, 0x00
.L_0:


//--------------------- .nv.shared.reserved.0     --------------------------
	.section	.nv.shared.reserved.0,"aw",@nobits
	.weak		__nv_reservedSMEM_offset_0_alias
	.size		__nv_reservedSMEM_offset_0_alias, 0, 64
	.other		__nv_reservedSMEM_offset_0_alias,@"STO_CUDA_RESERVED_SHARED STV_DEFAULT"
__nv_reservedSMEM_offset_0_alias:
	.zero		0
	.zero		64


//--------------------- .nv.constant0._Z10HelloWorldv --------------------------
	.section	.nv.constant0._Z10HelloWorldv,"a",@progbits
	.sectionflags	@""
	.align	4
.nv.constant0._Z10HelloWorldv:
	.zero		896


//--------------------- SYMBOLS --------------------------

	.type		.nv.reservedSmem.offset0,@object
	.size		.nv.reservedSmem.offset0,0x4
	.type		vprintf,@function
